	.headerflags	@"EF_CUDA_TEXMODE_UNIFIED EF_CUDA_64BIT_ADDRESS EF_CUDA_ACCELERATORS EF_CUDA_SM90 EF_CUDA_VIRTUAL_SM(EF_CUDA_SM90)"
	.elftype	@"ET_EXEC"


//--------------------- .nv.info                  --------------------------
	.section	.nv.info,"",@"SHT_CUDA_INFO"
	.align	4


	//----- nvinfo : EIATTR_REGCOUNT
	.align		4
        /*0000*/ 	.byte	0x04, 0x2f
        /*0002*/ 	.short	(.L_3 - .L_2)
	.align		4
.L_2:
        /*0004*/ 	.word	index@(triton_poi_fused__native_batch_norm_legit_no_training_add_mul_relu_49)
        /*0008*/ 	.word	0x00000018


	//----- nvinfo : EIATTR_MIN_STACK_SIZE
	.align		4
.L_3:
        /*000c*/ 	.byte	0x04, 0x12
        /*000e*/ 	.short	(.L_5 - .L_4)
	.align		4
.L_4:
        /*0010*/ 	.word	index@(triton_poi_fused__native_batch_norm_legit_no_training_add_mul_relu_49)
        /*0014*/ 	.word	0x00000000


	//----- nvinfo : EIATTR_FRAME_SIZE
	.align		4
.L_5:
        /*0018*/ 	.byte	0x04, 0x11
        /*001a*/ 	.short	(.L_7 - .L_6)
	.align		4
.L_6:
        /*001c*/ 	.word	index@(triton_poi_fused__native_batch_norm_legit_no_training_add_mul_relu_49)
        /*0020*/ 	.word	0x00000000


	//----- nvinfo : EIATTR_MIN_STACK_SIZE
	.align		4
.L_7:
        /*0024*/ 	.byte	0x04, 0x12
        /*0026*/ 	.short	(.L_9 - .L_8)
	.align		4
.L_8:
        /*0028*/ 	.word	index@(triton_poi_fused__native_batch_norm_legit_no_training_add_mul_relu_49)
        /*002c*/ 	.word	0x00000000
.L_9:


//--------------------- .nv.info.triton_poi_fused__native_batch_norm_legit_no_training_add_mul_relu_49 --------------------------
	.section	.nv.info.triton_poi_fused__native_batch_norm_legit_no_training_add_mul_relu_49,"",@"SHT_CUDA_INFO"
	.sectionflags	@""
	.align	4


	//----- nvinfo : EIATTR_CUDA_API_VERSION
	.align		4
        /*0000*/ 	.byte	0x04, 0x37
        /*0002*/ 	.short	(.L_11 - .L_10)
.L_10:
        /*0004*/ 	.word	0x0000007c


	//----- nvinfo : EIATTR_KPARAM_INFO
	.align		4
.L_11:
        /*0008*/ 	.byte	0x04, 0x17
        /*000a*/ 	.short	(.L_13 - .L_12)
.L_12:
        /*000c*/ 	.word	0x00000000
        /*0010*/ 	.short	0x0008
        /*0012*/ 	.short	0x0040
        /*0014*/ 	.byte	0x00, 0xf0, 0x11, 0x00


	//----- nvinfo : EIATTR_KPARAM_INFO
	.align		4
.L_13:
        /*0018*/ 	.byte	0x04, 0x17
        /*001a*/ 	.short	(.L_15 - .L_14)
.L_14:
        /*001c*/ 	.word	0x00000000
        /*0020*/ 	.short	0x0007
        /*0022*/ 	.short	0x0038
        /*0024*/ 	.byte	0x00, 0xf4, 0x21, 0x00


	//----- nvinfo : EIATTR_KPARAM_INFO
	.align		4
.L_15:
        /*0028*/ 	.byte	0x04, 0x17
        /*002a*/ 	.short	(.L_17 - .L_16)
.L_16:
        /*002c*/ 	.word	0x00000000
        /*0030*/ 	.short	0x0006
        /*0032*/ 	.short	0x0030
        /*0034*/ 	.byte	0x00, 0xf4, 0x21, 0x00


	//----- nvinfo : EIATTR_KPARAM_INFO
	.align		4
.L_17:
        /*0038*/ 	.byte	0x04, 0x17
        /*003a*/ 	.short	(.L_19 - .L_18)
.L_18:
        /*003c*/ 	.word	0x00000000
        /*0040*/ 	.short	0x0005
        /*0042*/ 	.short	0x0028
        /*0044*/ 	.byte	0x00, 0xf4, 0x21, 0x00


	//----- nvinfo : EIATTR_KPARAM_INFO
	.align		4
.L_19:
        /*0048*/ 	.byte	0x04, 0x17
        /*004a*/ 	.short	(.L_21 - .L_20)
.L_20:
        /*004c*/ 	.word	0x00000000
        /*0050*/ 	.short	0x0004
        /*0052*/ 	.short	0x0020
        /*0054*/ 	.byte	0x00, 0xf4, 0x21, 0x00


	//----- nvinfo : EIATTR_KPARAM_INFO
	.align		4
.L_21:
        /*0058*/ 	.byte	0x04, 0x17
        /*005a*/ 	.short	(.L_23 - .L_22)
.L_22:
        /*005c*/ 	.word	0x00000000
        /*0060*/ 	.short	0x0003
        /*0062*/ 	.short	0x0018
        /*0064*/ 	.byte	0x00, 0xf4, 0x21, 0x00


	//----- nvinfo : EIATTR_KPARAM_INFO
	.align		4
.L_23:
        /*0068*/ 	.byte	0x04, 0x17
        /*006a*/ 	.short	(.L_25 - .L_24)
.L_24:
        /*006c*/ 	.word	0x00000000
        /*0070*/ 	.short	0x0002
        /*0072*/ 	.short	0x0010
        /*0074*/ 	.byte	0x00, 0xf4, 0x21, 0x00


	//----- nvinfo : EIATTR_KPARAM_INFO
	.align		4
.L_25:
        /*0078*/ 	.byte	0x04, 0x17
        /*007a*/ 	.short	(.L_27 - .L_26)
.L_26:
        /*007c*/ 	.word	0x00000000
        /*0080*/ 	.short	0x0001
        /*0082*/ 	.short	0x0008
        /*0084*/ 	.byte	0x00, 0xf4, 0x21, 0x00


	//----- nvinfo : EIATTR_KPARAM_INFO
	.align		4
.L_27:
        /*0088*/ 	.byte	0x04, 0x17
        /*008a*/ 	.short	(.L_29 - .L_28)
.L_28:
        /*008c*/ 	.word	0x00000000
        /*0090*/ 	.short	0x0000
        /*0092*/ 	.short	0x0000
        /*0094*/ 	.byte	0x00, 0xf4, 0x21, 0x00


	//----- nvinfo : EIATTR_SPARSE_MMA_MASK
	.align		4
.L_29:
        /*0098*/ 	.byte	0x03, 0x50
        /*009a*/ 	.short	0x0000


	//----- nvinfo : EIATTR_MAXREG_COUNT
	.align		4
        /*009c*/ 	.byte	0x03, 0x1b
        /*009e*/ 	.short	0x00ff


	//----- nvinfo : EIATTR_EXIT_INSTR_OFFSETS
	.align		4
        /*00a0*/ 	.byte	0x04, 0x1c
        /*00a2*/ 	.short	(.L_31 - .L_30)


	//   ....[0]....
.L_30:
        /*00a4*/ 	.word	0x000003e0


	//   ....[1]....
        /*00a8*/ 	.word	0x00000400


	//----- nvinfo : EIATTR_REQNTID
	.align		4
.L_31:
        /*00ac*/ 	.byte	0x04, 0x10
        /*00ae*/ 	.short	(.L_33 - .L_32)
.L_32:
        /*00b0*/ 	.word	0x00000080
        /*00b4*/ 	.word	0x00000001
        /*00b8*/ 	.word	0x00000001


	//----- nvinfo : EIATTR_CBANK_PARAM_SIZE
	.align		4
.L_33:
        /*00bc*/ 	.byte	0x03, 0x19
        /*00be*/ 	.short	0x0044


	//----- nvinfo : EIATTR_PARAM_CBANK
	.align		4
        /*00c0*/ 	.byte	0x04, 0x0a
        /*00c2*/ 	.short	(.L_35 - .L_34)
	.align		4
.L_34:
        /*00c4*/ 	.word	index@(.nv.constant0.triton_poi_fused__native_batch_norm_legit_no_training_add_mul_relu_49)
        /*00c8*/ 	.short	0x0210
        /*00ca*/ 	.short	0x0044


	//----- nvinfo : EIATTR_SW_WAR
	.align		4
.L_35:
        /*00cc*/ 	.byte	0x04, 0x36
        /*00ce*/ 	.short	(.L_37 - .L_36)
.L_36:
        /*00d0*/ 	.word	0x00000008
.L_37:


//--------------------- .nv.callgraph             --------------------------
	.section	.nv.callgraph,"",@"SHT_CUDA_CALLGRAPH"
	.align	4
	.sectionentsize	8
	.align		4
        /*0000*/ 	.word	0x00000000
	.align		4
        /*0004*/ 	.word	0xffffffff
	.align		4
        /*0008*/ 	.word	0x00000000
	.align		4
        /*000c*/ 	.word	0xfffffffe
	.align		4
        /*0010*/ 	.word	0x00000000
	.align		4
        /*0014*/ 	.word	0xfffffffd
	.align		4
        /*0018*/ 	.word	0x00000000
	.align		4
        /*001c*/ 	.word	0xfffffffc


//--------------------- .nv.constant4             --------------------------
	.section	.nv.constant4,"a",@progbits
	.align	8
	.align		8
.nv.constant4:
        /*0000*/ 	.dword	_$_str
	.align		8
        /*0008*/ 	.dword	_$_str_$_2


//--------------------- .text.triton_poi_fused__native_batch_norm_legit_no_training_add_mul_relu_49 --------------------------
	.section	.text.triton_poi_fused__native_batch_norm_legit_no_training_add_mul_relu_49,"ax",@progbits
	.align	128
        .global         triton_poi_fused__native_batch_norm_legit_no_training_add_mul_relu_49
        .type           triton_poi_fused__native_batch_norm_legit_no_training_add_mul_relu_49,@function
        .size           triton_poi_fused__native_batch_norm_legit_no_training_add_mul_relu_49,(.L_x_1 - triton_poi_fused__native_batch_norm_legit_no_training_add_mul_relu_49)
        .other          triton_poi_fused__native_batch_norm_legit_no_training_add_mul_relu_49,@"STO_CUDA_ENTRY STV_DEFAULT"
triton_poi_fused__native_batch_norm_legit_no_training_add_mul_relu_49:
.text.triton_poi_fused__native_batch_norm_legit_no_training_add_mul_relu_49:
[----:B------:R-:W0:Y:S01]  /*0000*/  LDC R1, c[0x0][0x28] ;  /* 0x00000a00ff017b82 */ /* 0x000e220000000800 */
[----:B------:R-:W1:Y:S07]  /*0010*/  S2R R9, SR_TID.X ;  /* 0x0000000000097919 */ /* 0x000e6e0000002100 */
[----:B------:R-:W2:Y:S01]  /*0020*/  LDC.64 R16, c[0x0][0x228] ;  /* 0x00008a00ff107b82 */ /* 0x000ea20000000a00 */
[----:B------:R-:W-:Y:S01]  /*0030*/  IMAD.MOV.U32 R8, RZ, RZ, RZ ;  /* 0x000000ffff087224 */ /* 0x000fe200078e00ff */
[----:B------:R-:W-:Y:S01]  /*0040*/  ULDC.64 UR4, c[0x0][0x208] ;  /* 0x0000820000047ab9 */ /* 0x000fe20000000a00 */
[----:B------:R-:W3:Y:S05]  /*0050*/  S2R R0, SR_CTAID.X ;  /* 0x0000000000007919 */ /* 0x000eea0000002500 */
[----:B------:R-:W4:Y:S08]  /*0060*/  LDC.64 R18, c[0x0][0x218] ;  /* 0x00008600ff127b82 */ /* 0x000f300000000a00 */
[----:B------:R-:W5:Y:S08]  /*0070*/  LDC.64 R20, c[0x0][0x220] ;  /* 0x00008800ff147b82 */ /* 0x000f700000000a00 */
[----:B------:R-:W5:Y:S01]  /*0080*/  LDC.64 R12, c[0x0][0x230] ;  /* 0x00008c00ff0c7b82 */ /* 0x000f620000000a00 */
[----:B-1----:R-:W-:-:S07]  /*0090*/  LOP3.LUT R9, R9, 0x7f, RZ, 0xc0, !PT ;  /* 0x0000007f09097812 */ /* 0x002fce00078ec0ff */
[----:B------:R-:W1:Y:S01]  /*00a0*/  LDC.64 R6, c[0x0][0x238] ;  /* 0x00008e00ff067b82 */ /* 0x000e620000000a00 */
[----:B---3--:R-:W-:Y:S02]  /*00b0*/  SHF.R.S32.HI R10, RZ, 0x18, R0 ;  /* 0x00000018ff0a7819 */ /* 0x008fe40000011400 */
[----:B------:R-:W-:Y:S02]  /*00c0*/  LEA R9, R0, R9, 0x7 ;  /* 0x0000000900097211 */ /* 0x000fe400078e38ff */
[----:B------:R-:W-:-:S03]  /*00d0*/  SGXT R10, R10, 0x1 ;  /* 0x000000010a0a781a */ /* 0x000fc60000000200 */
[----:B------:R-:W3:Y:S01]  /*00e0*/  LDC.64 R4, c[0x0][0x210] ;  /* 0x00008400ff047b82 */ /* 0x000ee20000000a00 */
[----:B------:R-:W-:Y:S02]  /*00f0*/  ISETP.GE.AND P0, PT, R9, 0x400, PT ;  /* 0x000004000900780c */ /* 0x000fe40003f06270 */
[----:B------:R-:W-:-:S04]  /*0100*/  LEA.HI R0, R10, R9, RZ, 0x2 ;  /* 0x000000090a007211 */ /* 0x000fc800078f10ff */
[----:B------:R-:W-:Y:S01]  /*0110*/  LOP3.LUT R0, R0, 0xfffffffc, RZ, 0xc0, !PT ;  /* 0xfffffffc00007812 */ /* 0x000fe200078ec0ff */
[----:B------:R-:W3:Y:S03]  /*0120*/  LDC.64 R2, c[0x0][0x240] ;  /* 0x00009000ff027b82 */ /* 0x000ee60000000a00 */
[----:B------:R-:W-:-:S05]  /*0130*/  IADD3 R15, R9, -R0, RZ ;  /* 0x80000000090f7210 */ /* 0x000fca0007ffe0ff */
[----:B--2---:R-:W-:-:S05]  /*0140*/  IMAD.WIDE R16, R15, 0x4, R16 ;  /* 0x000000040f107825 */ /* 0x004fca00078e0210 */
[----:B------:R2:W3:Y:S01]  /*0150*/  @!P0 LDG.E.EL R8, desc[UR4][R16.64] ;  /* 0x0000000410088981 */ /* 0x0004e2000c2e1900 */
[----:B------:R-:W-:Y:S01]  /*0160*/  HFMA2.MMA R0, -RZ, RZ, 0, 0 ;  /* 0x00000000ff007435 */ /* 0x000fe200000001ff */
[----:B------:R-:W-:Y:S01]  /*0170*/  MOV R11, RZ ;  /* 0x000000ff000b7202 */ /* 0x000fe20000000f00 */
[----:B----4-:R-:W-:Y:S01]  /*0180*/  IMAD.WIDE R18, R9, 0x4, R18 ;  /* 0x0000000409127825 */ /* 0x010fe200078e0212 */
[----:B------:R-:W-:-:S03]  /*0190*/  HFMA2.MMA R14, -RZ, RZ, 0, 0 ;  /* 0x00000000ff0e7435 */ /* 0x000fc600000001ff */
[----:B-----5:R-:W-:Y:S01]  /*01a0*/  IMAD.WIDE R20, R15, 0x4, R20 ;  /* 0x000000040f147825 */ /* 0x020fe200078e0214 */
[----:B------:R-:W-:-:S03]  /*01b0*/  LEA.HI R10, R10, R9, RZ, 0x8 ;  /* 0x000000090a0a7211 */ /* 0x000fc600078f40ff */
[----:B------:R-:W4:Y:S01]  /*01c0*/  @!P0 LDG.E R0, desc[UR4][R18.64] ;  /* 0x0000000412008981 */ /* 0x000f22000c1e1900 */
[----:B--2---:R-:W-:-:S03]  /*01d0*/  IMAD.MOV.U32 R17, RZ, RZ, RZ ;  /* 0x000000ffff117224 */ /* 0x004fc600078e00ff */
[----:B------:R-:W4:Y:S01]  /*01e0*/  @!P0 LDG.E.EL R11, desc[UR4][R20.64] ;  /* 0x00000004140b8981 */ /* 0x000f22000c2e1900 */
[----:B0-----:R-:W-:Y:S01]  /*01f0*/  IMAD.WIDE R12, R15, 0x4, R12 ;  /* 0x000000040f0c7825 */ /* 0x001fe200078e020c */
[----:B------:R-:W-:-:S03]  /*0200*/  SHF.R.S32.HI R10, RZ, 0x8, R10 ;  /* 0x00000008ff0a7819 */ /* 0x000fc6000001140a */
[----:B-1----:R-:W-:Y:S01]  /*0210*/  IMAD.WIDE R6, R15, 0x4, R6 ;  /* 0x000000040f067825 */ /* 0x002fe200078e0206 */
[----:B------:R-:W2:Y:S01]  /*0220*/  @!P0 LDG.E.EL R17, desc[UR4][R12.64] ;  /* 0x000000040c118981 */ /* 0x000ea2000c2e1900 */
[----:B------:R-:W-:-:S03]  /*0230*/  LEA R15, R10, R15, 0x2 ;  /* 0x0000000f0a0f7211 */ /* 0x000fc600078e10ff */
[----:B------:R0:W2:Y:S01]  /*0240*/  @!P0 LDG.E.EL R14, desc[UR4][R6.64] ;  /* 0x00000004060e8981 */ /* 0x0000a2000c2e1900 */
[----:B------:R-:W-:Y:S02]  /*0250*/  IMAD.MOV.U32 R10, RZ, RZ, RZ ;  /* 0x000000ffff0a7224 */ /* 0x000fe400078e00ff */
[----:B---3--:R-:W-:Y:S01]  /*0260*/  IMAD.WIDE R4, R15, 0x4, R4 ;  /* 0x000000040f047825 */ /* 0x008fe200078e0204 */
[----:B------:R-:W-:-:S03]  /*0270*/  MOV R15, RZ ;  /* 0x000000ff000f7202 */ /* 0x000fc60000000f00 */
[C---:B------:R-:W-:Y:S01]  /*0280*/  IMAD.WIDE R2, R9.reuse, 0x4, R2 ;  /* 0x0000000409027825 */ /* 0x040fe200078e0202 */
[----:B------:R-:W3:Y:S04]  /*0290*/  @!P0 LDG.E.EL R10, desc[UR4][R4.64] ;  /* 0x00000004040a8981 */ /* 0x000ee8000c2e1900 */
[----:B------:R1:W3:Y:S01]  /*02a0*/  @!P0 LDG.E R15, desc[UR4][R2.64] ;  /* 0x00000004020f8981 */ /* 0x0002e2000c1e1900 */
[----:B0-----:R-:W-:Y:S01]  /*02b0*/  HFMA2.MMA R7, -RZ, RZ, 1.625, 0 ;  /* 0x3e800000ff077435 */ /* 0x001fe200000001ff */
[----:B-1----:R-:W0:Y:S02]  /*02c0*/  LDC.64 R2, c[0x0][0x248] ;  /* 0x00009200ff027b82 */ /* 0x002e240000000a00 */
[----:B0-----:R-:W-:-:S04]  /*02d0*/  IMAD.WIDE R2, R9, 0x4, R2 ;  /* 0x0000000409027825 */ /* 0x001fc800078e0202 */
[----:B------:R-:W-:-:S04]  /*02e0*/  FADD R8, R8, 9.9999997473787516356e-06 ;  /* 0x3727c5ac08087421 */ /* 0x000fc80000000000 */
[----:B------:R-:W0:Y:S01]  /*02f0*/  MUFU.SQRT R16, R8 ;  /* 0x0000000800107308 */ /* 0x000e220000002000 */
[----:B----4-:R-:W-:Y:S01]  /*0300*/  FADD R0, -R11, R0 ;  /* 0x000000000b007221 */ /* 0x010fe20000000100 */
[C---:B0-----:R-:W-:Y:S02]  /*0310*/  FSETP.GT.AND P1, PT, R16.reuse, 8.50705917302346158658e+37, PT ;  /* 0x7e8000001000780b */ /* 0x041fe40003f24000 */
[----:B------:R-:W-:Y:S02]  /*0320*/  FSETP.GEU.AND P2, PT, R16, 1.175494350822287508e-38, PT ;  /* 0x008000001000780b */ /* 0x000fe40003f4e000 */
[----:B------:R-:W-:-:S09]  /*0330*/  FSEL R7, R7, 1, P1 ;  /* 0x3f80000007077808 */ /* 0x000fd20000800000 */
[----:B------:R-:W-:Y:S02]  /*0340*/  @P1 FMUL R16, R16, 0.25 ;  /* 0x3e80000010101820 */ /* 0x000fe40000400000 */
[----:B------:R-:W-:Y:S02]  /*0350*/  @!P2 FMUL R7, R7, 16777216 ;  /* 0x4b8000000707a820 */ /* 0x000fe40000400000 */
[----:B------:R-:W-:-:S06]  /*0360*/  @!P2 FMUL R16, R16, 16777216 ;  /* 0x4b8000001010a820 */ /* 0x000fcc0000400000 */
[----:B------:R-:W0:Y:S02]  /*0370*/  MUFU.RCP R16, R16 ;  /* 0x0000001000107308 */ /* 0x000e240000001000 */
[----:B0-----:R-:W-:-:S04]  /*0380*/  FMUL R7, R16, R7 ;  /* 0x0000000710077220 */ /* 0x001fc80000400000 */
[----:B------:R-:W-:-:S04]  /*0390*/  FMUL R7, R0, R7 ;  /* 0x0000000700077220 */ /* 0x000fc80000400000 */
[----:B--2---:R-:W-:-:S05]  /*03a0*/  FFMA R7, R7, R17, R14 ;  /* 0x0000001107077223 */ /* 0x004fca000000000e */
[----:B------:R-:W-:-:S04]  /*03b0*/  FSETP.GEU.AND P1, PT, R7, RZ, PT ;  /* 0x000000ff0700720b */ /* 0x000fc80003f2e000 */
[----:B------:R-:W-:-:S05]  /*03c0*/  FSEL R7, R7, RZ, P1 ;  /* 0x000000ff07077208 */ /* 0x000fca0000800000 */
[----:B---3--:R-:W-:Y:S01]  /*03d0*/  FFMA R7, R7, R15, R10 ;  /* 0x0000000f07077223 */ /* 0x008fe2000000000a */
[----:B------:R-:W-:Y:S06]  /*03e0*/  @P0 EXIT ;  /* 0x000000000000094d */ /* 0x000fec0003800000 */
[----:B------:R-:W-:Y:S01]  /*03f0*/  STG.E desc[UR4][R2.64], R7 ;  /* 0x0000000702007986 */ /* 0x000fe2000c101904 */
[----:B------:R-:W-:Y:S05]  /*0400*/  EXIT ;  /* 0x000000000000794d */ /* 0x000fea0003800000 */
.L_x_0:
[----:B------:R-:W-:-:S00]  /*0410*/  BRA `(.L_x_0) ;  /* 0xfffffffc00fc7947 */ /* 0x000fc0000383ffff */
[----:B------:R-:W-:-:S00]  /*0420*/  NOP ;  /* 0x0000000000007918 */ /* 0x000fc00000000000 */
        /* <DEDUP_REMOVED lines=13> */
.L_x_1:


//--------------------- .nv.global.init           --------------------------
	.section	.nv.global.init,"aw",@progbits
.nv.global.init:
	.type		_$_str,@object
	.size		_$_str,(_$_str_$_2 - _$_str)
_$_str:
        /*0000*/ 	.byte	0x5f, 0x5f, 0x43, 0x55, 0x44, 0x41, 0x5f, 0x46, 0x54, 0x5a, 0x00
	.type		_$_str_$_2,@object
	.size		_$_str_$_2,(.L_1 - _$_str_$_2)
_$_str_$_2:
        /*000b*/ 	.byte	0x5f, 0x5f, 0x43, 0x55, 0x44, 0x41, 0x5f, 0x50, 0x52, 0x45, 0x43, 0x5f, 0x53, 0x51, 0x52, 0x54
        /*001b*/ 	.byte	0x00
.L_1:


//--------------------- .nv.constant0.triton_poi_fused__native_batch_norm_legit_no_training_add_mul_relu_49 --------------------------
	.section	.nv.constant0.triton_poi_fused__native_batch_norm_legit_no_training_add_mul_relu_49,"a",@progbits
	.sectionflags	@""
	.align	4
.nv.constant0.triton_poi_fused__native_batch_norm_legit_no_training_add_mul_relu_49:
	.zero		596
